//
// Generated by NVIDIA NVVM Compiler
//
// Compiler Build ID: CL-36424714
// Cuda compilation tools, release 13.0, V13.0.88
// Based on NVVM 20.0.0
//

.version 9.0
.target sm_100
.address_size 64

	// .globl	_Z4initjP17curandStateXORWOW
.global .align 4 .b8 precalc_xorwow_matrix[102400];
.global .align 4 .b8 precalc_xorwow_offset_matrix[102400];
.global .align 4 .b8 mrg32k3aM1[2304];
.global .align 4 .b8 mrg32k3aM2[2304];
.global .align 4 .b8 mrg32k3aM1SubSeq[2016];
.global .align 4 .b8 mrg32k3aM2SubSeq[2016];
.global .align 4 .b8 mrg32k3aM1Seq[2304];
.global .align 4 .b8 mrg32k3aM2Seq[2304];
.const .align 8 .b8 __cr_lgamma_table[72];

.visible .entry _Z4initjP17curandStateXORWOW(
	.param .u32 _Z4initjP17curandStateXORWOW_param_0,
	.param .u64 .ptr .align 1 _Z4initjP17curandStateXORWOW_param_1
)
{
	.reg .pred 	%p<24>;
	.reg .b32 	%r<406>;
	.reg .b64 	%rd<18>;

	ld.param.u32 	%r182, [_Z4initjP17curandStateXORWOW_param_0];
	ld.param.u64 	%rd8, [_Z4initjP17curandStateXORWOW_param_1];
	cvta.to.global.u64 	%rd9, %rd8;
	mov.u32 	%r183, %ctaid.x;
	cvt.u64.u32 	%rd17, %r183;
	mul.wide.u32 	%rd10, %r183, 48;
	add.s64 	%rd2, %rd9, %rd10;
	xor.b32  	%r184, %r182, -1429050551;
	mul.lo.s32 	%r185, %r184, 1099087573;
	add.s32 	%r186, %r185, -638133224;
	add.s32 	%r187, %r185, 123456789;
	st.global.v2.u32 	[%rd2], {%r186, %r187};
	xor.b32  	%r188, %r185, 362436069;
	mov.b32 	%r189, -123459836;
	st.global.v2.u32 	[%rd2+8], {%r188, %r189};
	add.s32 	%r190, %r185, 5783321;
	mov.b32 	%r191, -589760388;
	st.global.v2.u32 	[%rd2+16], {%r191, %r190};
	setp.eq.s32 	%p1, %r183, 0;
	@%p1 bra 	$L__BB0_42;
	mov.b32 	%r312, 0;
	mov.u64 	%rd12, precalc_xorwow_matrix;
$L__BB0_2:
	and.b64  	%rd4, %rd17, 3;
	setp.eq.s64 	%p2, %rd4, 0;
	@%p2 bra 	$L__BB0_41;
	mul.wide.u32 	%rd11, %r312, 3200;
	add.s64 	%rd5, %rd12, %rd11;
	cvt.u32.u64 	%r2, %rd4;
	mov.b32 	%r313, 0;
$L__BB0_4:
	mov.b32 	%r326, 0;
	mov.u32 	%r327, %r326;
	mov.u32 	%r328, %r326;
	mov.u32 	%r329, %r326;
	mov.u32 	%r330, %r326;
	mov.u32 	%r319, %r326;
$L__BB0_5:
	mul.wide.u32 	%rd13, %r319, 4;
	add.s64 	%rd14, %rd2, %rd13;
	ld.global.u32 	%r10, [%rd14+4];
	shl.b32 	%r11, %r319, 5;
	mov.b32 	%r325, 0;
$L__BB0_6:
	.pragma "nounroll";
	shr.u32 	%r196, %r10, %r325;
	and.b32  	%r197, %r196, 1;
	setp.eq.b32 	%p3, %r197, 1;
	not.pred 	%p4, %p3;
	add.s32 	%r198, %r11, %r325;
	mul.lo.s32 	%r199, %r198, 5;
	mul.wide.u32 	%rd15, %r199, 4;
	add.s64 	%rd6, %rd5, %rd15;
	@%p4 bra 	$L__BB0_8;
	ld.global.u32 	%r200, [%rd6];
	xor.b32  	%r330, %r330, %r200;
	ld.global.u32 	%r201, [%rd6+4];
	xor.b32  	%r329, %r329, %r201;
	ld.global.u32 	%r202, [%rd6+8];
	xor.b32  	%r328, %r328, %r202;
	ld.global.u32 	%r203, [%rd6+12];
	xor.b32  	%r327, %r327, %r203;
	ld.global.u32 	%r204, [%rd6+16];
	xor.b32  	%r326, %r326, %r204;
$L__BB0_8:
	and.b32  	%r206, %r196, 2;
	setp.eq.s32 	%p5, %r206, 0;
	@%p5 bra 	$L__BB0_10;
	ld.global.u32 	%r207, [%rd6+20];
	xor.b32  	%r330, %r330, %r207;
	ld.global.u32 	%r208, [%rd6+24];
	xor.b32  	%r329, %r329, %r208;
	ld.global.u32 	%r209, [%rd6+28];
	xor.b32  	%r328, %r328, %r209;
	ld.global.u32 	%r210, [%rd6+32];
	xor.b32  	%r327, %r327, %r210;
	ld.global.u32 	%r211, [%rd6+36];
	xor.b32  	%r326, %r326, %r211;
$L__BB0_10:
	and.b32  	%r213, %r196, 4;
	setp.eq.s32 	%p6, %r213, 0;
	@%p6 bra 	$L__BB0_12;
	ld.global.u32 	%r214, [%rd6+40];
	xor.b32  	%r330, %r330, %r214;
	ld.global.u32 	%r215, [%rd6+44];
	xor.b32  	%r329, %r329, %r215;
	ld.global.u32 	%r216, [%rd6+48];
	xor.b32  	%r328, %r328, %r216;
	ld.global.u32 	%r217, [%rd6+52];
	xor.b32  	%r327, %r327, %r217;
	ld.global.u32 	%r218, [%rd6+56];
	xor.b32  	%r326, %r326, %r218;
$L__BB0_12:
	and.b32  	%r220, %r196, 8;
	setp.eq.s32 	%p7, %r220, 0;
	@%p7 bra 	$L__BB0_14;
	ld.global.u32 	%r221, [%rd6+60];
	xor.b32  	%r330, %r330, %r221;
	ld.global.u32 	%r222, [%rd6+64];
	xor.b32  	%r329, %r329, %r222;
	ld.global.u32 	%r223, [%rd6+68];
	xor.b32  	%r328, %r328, %r223;
	ld.global.u32 	%r224, [%rd6+72];
	xor.b32  	%r327, %r327, %r224;
	ld.global.u32 	%r225, [%rd6+76];
	xor.b32  	%r326, %r326, %r225;
$L__BB0_14:
	and.b32  	%r227, %r196, 16;
	setp.eq.s32 	%p8, %r227, 0;
	@%p8 bra 	$L__BB0_16;
	ld.global.u32 	%r228, [%rd6+80];
	xor.b32  	%r330, %r330, %r228;
	ld.global.u32 	%r229, [%rd6+84];
	xor.b32  	%r329, %r329, %r229;
	ld.global.u32 	%r230, [%rd6+88];
	xor.b32  	%r328, %r328, %r230;
	ld.global.u32 	%r231, [%rd6+92];
	xor.b32  	%r327, %r327, %r231;
	ld.global.u32 	%r232, [%rd6+96];
	xor.b32  	%r326, %r326, %r232;
$L__BB0_16:
	and.b32  	%r234, %r196, 32;
	setp.eq.s32 	%p9, %r234, 0;
	@%p9 bra 	$L__BB0_18;
	ld.global.u32 	%r235, [%rd6+100];
	xor.b32  	%r330, %r330, %r235;
	ld.global.u32 	%r236, [%rd6+104];
	xor.b32  	%r329, %r329, %r236;
	ld.global.u32 	%r237, [%rd6+108];
	xor.b32  	%r328, %r328, %r237;
	ld.global.u32 	%r238, [%rd6+112];
	xor.b32  	%r327, %r327, %r238;
	ld.global.u32 	%r239, [%rd6+116];
	xor.b32  	%r326, %r326, %r239;
$L__BB0_18:
	and.b32  	%r241, %r196, 64;
	setp.eq.s32 	%p10, %r241, 0;
	@%p10 bra 	$L__BB0_20;
	ld.global.u32 	%r242, [%rd6+120];
	xor.b32  	%r330, %r330, %r242;
	ld.global.u32 	%r243, [%rd6+124];
	xor.b32  	%r329, %r329, %r243;
	ld.global.u32 	%r244, [%rd6+128];
	xor.b32  	%r328, %r328, %r244;
	ld.global.u32 	%r245, [%rd6+132];
	xor.b32  	%r327, %r327, %r245;
	ld.global.u32 	%r246, [%rd6+136];
	xor.b32  	%r326, %r326, %r246;
$L__BB0_20:
	and.b32  	%r248, %r196, 128;
	setp.eq.s32 	%p11, %r248, 0;
	@%p11 bra 	$L__BB0_22;
	ld.global.u32 	%r249, [%rd6+140];
	xor.b32  	%r330, %r330, %r249;
	ld.global.u32 	%r250, [%rd6+144];
	xor.b32  	%r329, %r329, %r250;
	ld.global.u32 	%r251, [%rd6+148];
	xor.b32  	%r328, %r328, %r251;
	ld.global.u32 	%r252, [%rd6+152];
	xor.b32  	%r327, %r327, %r252;
	ld.global.u32 	%r253, [%rd6+156];
	xor.b32  	%r326, %r326, %r253;
$L__BB0_22:
	and.b32  	%r255, %r196, 256;
	setp.eq.s32 	%p12, %r255, 0;
	@%p12 bra 	$L__BB0_24;
	ld.global.u32 	%r256, [%rd6+160];
	xor.b32  	%r330, %r330, %r256;
	ld.global.u32 	%r257, [%rd6+164];
	xor.b32  	%r329, %r329, %r257;
	ld.global.u32 	%r258, [%rd6+168];
	xor.b32  	%r328, %r328, %r258;
	ld.global.u32 	%r259, [%rd6+172];
	xor.b32  	%r327, %r327, %r259;
	ld.global.u32 	%r260, [%rd6+176];
	xor.b32  	%r326, %r326, %r260;
$L__BB0_24:
	and.b32  	%r262, %r196, 512;
	setp.eq.s32 	%p13, %r262, 0;
	@%p13 bra 	$L__BB0_26;
	ld.global.u32 	%r263, [%rd6+180];
	xor.b32  	%r330, %r330, %r263;
	ld.global.u32 	%r264, [%rd6+184];
	xor.b32  	%r329, %r329, %r264;
	ld.global.u32 	%r265, [%rd6+188];
	xor.b32  	%r328, %r328, %r265;
	ld.global.u32 	%r266, [%rd6+192];
	xor.b32  	%r327, %r327, %r266;
	ld.global.u32 	%r267, [%rd6+196];
	xor.b32  	%r326, %r326, %r267;
$L__BB0_26:
	and.b32  	%r269, %r196, 1024;
	setp.eq.s32 	%p14, %r269, 0;
	@%p14 bra 	$L__BB0_28;
	ld.global.u32 	%r270, [%rd6+200];
	xor.b32  	%r330, %r330, %r270;
	ld.global.u32 	%r271, [%rd6+204];
	xor.b32  	%r329, %r329, %r271;
	ld.global.u32 	%r272, [%rd6+208];
	xor.b32  	%r328, %r328, %r272;
	ld.global.u32 	%r273, [%rd6+212];
	xor.b32  	%r327, %r327, %r273;
	ld.global.u32 	%r274, [%rd6+216];
	xor.b32  	%r326, %r326, %r274;
$L__BB0_28:
	and.b32  	%r276, %r196, 2048;
	setp.eq.s32 	%p15, %r276, 0;
	@%p15 bra 	$L__BB0_30;
	ld.global.u32 	%r277, [%rd6+220];
	xor.b32  	%r330, %r330, %r277;
	ld.global.u32 	%r278, [%rd6+224];
	xor.b32  	%r329, %r329, %r278;
	ld.global.u32 	%r279, [%rd6+228];
	xor.b32  	%r328, %r328, %r279;
	ld.global.u32 	%r280, [%rd6+232];
	xor.b32  	%r327, %r327, %r280;
	ld.global.u32 	%r281, [%rd6+236];
	xor.b32  	%r326, %r326, %r281;
$L__BB0_30:
	and.b32  	%r283, %r196, 4096;
	setp.eq.s32 	%p16, %r283, 0;
	@%p16 bra 	$L__BB0_32;
	ld.global.u32 	%r284, [%rd6+240];
	xor.b32  	%r330, %r330, %r284;
	ld.global.u32 	%r285, [%rd6+244];
	xor.b32  	%r329, %r329, %r285;
	ld.global.u32 	%r286, [%rd6+248];
	xor.b32  	%r328, %r328, %r286;
	ld.global.u32 	%r287, [%rd6+252];
	xor.b32  	%r327, %r327, %r287;
	ld.global.u32 	%r288, [%rd6+256];
	xor.b32  	%r326, %r326, %r288;
$L__BB0_32:
	and.b32  	%r290, %r196, 8192;
	setp.eq.s32 	%p17, %r290, 0;
	@%p17 bra 	$L__BB0_34;
	ld.global.u32 	%r291, [%rd6+260];
	xor.b32  	%r330, %r330, %r291;
	ld.global.u32 	%r292, [%rd6+264];
	xor.b32  	%r329, %r329, %r292;
	ld.global.u32 	%r293, [%rd6+268];
	xor.b32  	%r328, %r328, %r293;
	ld.global.u32 	%r294, [%rd6+272];
	xor.b32  	%r327, %r327, %r294;
	ld.global.u32 	%r295, [%rd6+276];
	xor.b32  	%r326, %r326, %r295;
$L__BB0_34:
	and.b32  	%r297, %r196, 16384;
	setp.eq.s32 	%p18, %r297, 0;
	@%p18 bra 	$L__BB0_36;
	ld.global.u32 	%r298, [%rd6+280];
	xor.b32  	%r330, %r330, %r298;
	ld.global.u32 	%r299, [%rd6+284];
	xor.b32  	%r329, %r329, %r299;
	ld.global.u32 	%r300, [%rd6+288];
	xor.b32  	%r328, %r328, %r300;
	ld.global.u32 	%r301, [%rd6+292];
	xor.b32  	%r327, %r327, %r301;
	ld.global.u32 	%r302, [%rd6+296];
	xor.b32  	%r326, %r326, %r302;
$L__BB0_36:
	and.b32  	%r304, %r196, 32768;
	setp.eq.s32 	%p19, %r304, 0;
	@%p19 bra 	$L__BB0_38;
	ld.global.u32 	%r305, [%rd6+300];
	xor.b32  	%r330, %r330, %r305;
	ld.global.u32 	%r306, [%rd6+304];
	xor.b32  	%r329, %r329, %r306;
	ld.global.u32 	%r307, [%rd6+308];
	xor.b32  	%r328, %r328, %r307;
	ld.global.u32 	%r308, [%rd6+312];
	xor.b32  	%r327, %r327, %r308;
	ld.global.u32 	%r309, [%rd6+316];
	xor.b32  	%r326, %r326, %r309;
$L__BB0_38:
	add.s32 	%r325, %r325, 16;
	setp.ne.s32 	%p20, %r325, 32;
	@%p20 bra 	$L__BB0_6;
	mad.lo.s32 	%r310, %r319, -31, %r11;
	add.s32 	%r319, %r310, 1;
	setp.ne.s32 	%p21, %r319, 5;
	@%p21 bra 	$L__BB0_5;
	st.global.u32 	[%rd2+4], %r330;
	st.global.u32 	[%rd2+8], %r329;
	st.global.u32 	[%rd2+12], %r328;
	st.global.u32 	[%rd2+16], %r327;
	st.global.u32 	[%rd2+20], %r326;
	add.s32 	%r313, %r313, 1;
	setp.lt.u32 	%p22, %r313, %r2;
	@%p22 bra 	$L__BB0_4;
$L__BB0_41:
	shr.u64 	%rd7, %rd17, 2;
	add.s32 	%r312, %r312, 1;
	setp.gt.u64 	%p23, %rd17, 3;
	mov.u64 	%rd17, %rd7;
	@%p23 bra 	$L__BB0_2;
$L__BB0_42:
	mov.b32 	%r311, 0;
	st.global.v2.u32 	[%rd2+24], {%r311, %r311};
	st.global.u32 	[%rd2+32], %r311;
	mov.b64 	%rd16, 0;
	st.global.u64 	[%rd2+40], %rd16;
	ret;

}
	// .globl	_Z7randomsP17curandStateXORWOWPj
.visible .entry _Z7randomsP17curandStateXORWOWPj(
	.param .u64 .ptr .align 1 _Z7randomsP17curandStateXORWOWPj_param_0,
	.param .u64 .ptr .align 1 _Z7randomsP17curandStateXORWOWPj_param_1
)
{
	.reg .b32 	%r<22>;
	.reg .b64 	%rd<9>;

	ld.param.u64 	%rd1, [_Z7randomsP17curandStateXORWOWPj_param_0];
	ld.param.u64 	%rd2, [_Z7randomsP17curandStateXORWOWPj_param_1];
	cvta.to.global.u64 	%rd3, %rd2;
	cvta.to.global.u64 	%rd4, %rd1;
	mov.u32 	%r1, %ctaid.x;
	mul.wide.u32 	%rd5, %r1, 48;
	add.s64 	%rd6, %rd4, %rd5;
	ld.global.v2.u32 	{%r2, %r3}, [%rd6];
	shr.u32 	%r4, %r3, 2;
	xor.b32  	%r5, %r4, %r3;
	ld.global.v2.u32 	{%r6, %r7}, [%rd6+8];
	ld.global.v2.u32 	{%r8, %r9}, [%rd6+16];
	st.global.v2.u32 	[%rd6+8], {%r7, %r8};
	shl.b32 	%r10, %r9, 4;
	shl.b32 	%r11, %r5, 1;
	xor.b32  	%r12, %r11, %r10;
	xor.b32  	%r13, %r12, %r5;
	xor.b32  	%r14, %r13, %r9;
	st.global.v2.u32 	[%rd6+16], {%r9, %r14};
	add.s32 	%r15, %r2, 362437;
	st.global.v2.u32 	[%rd6], {%r15, %r6};
	add.s32 	%r16, %r14, %r15;
	mul.hi.u32 	%r17, %r16, -1431655765;
	shr.u32 	%r18, %r17, 2;
	mul.lo.s32 	%r19, %r18, 6;
	sub.s32 	%r20, %r16, %r19;
	mul.wide.u32 	%rd7, %r1, 4;
	add.s64 	%rd8, %rd3, %rd7;
	max.u32 	%r21, %r20, 1;
	st.global.u32 	[%rd8], %r21;
	ret;

}


// ===== COMPILED SASS (sm_100) =====

	.target	sm_100

	.elftype	@"ET_EXEC"


//--------------------- .note.nv.tkinfo           --------------------------
	.section	.note.nv.tkinfo,"",@"SHT_NOTE"
	.sectionflags	@"SHF_NOTE_NV_TKINFO"
	.tkinfo
        /*0018*/ 	.word	0x00000002
        /*0030*/ 	.string	""
        /*0030*/ 	.string	"ptxas"
        /*0030*/ 	.string	"Cuda compilation tools, release 13.0, V13.0.88"
        /*0030*/ 	.string	"Build cuda_13.0.r13.0/compiler.36424714_0"
        /*0030*/ 	.string	"-arch sm_100 -m 64 "



//--------------------- .note.nv.cuinfo           --------------------------
	.section	.note.nv.cuinfo,"",@"SHT_NOTE"
	.sectionflags	@"SHF_NOTE_NV_CUINFO"
        /*0018*/ 	.short	0x0002
        /*001a*/ 	.short	0x0064
        /*001c*/ 	.short	0x0082
	.zero		2


//--------------------- .nv.info                  --------------------------
	.section	.nv.info,"",@"SHT_CUDA_INFO"
	.align	4


	//----- nvinfo : EIATTR_REGCOUNT
	.align		4
        /*0000*/ 	.byte	0x04, 0x2f
        /*0002*/ 	.short	(.L_10 - .L_9)
	.align		4
.L_9:
        /*0004*/ 	.word	index@(_Z4initjP17curandStateXORWOW)
        /*0008*/ 	.word	0x00000020


	//----- nvinfo : EIATTR_FRAME_SIZE
	.align		4
.L_10:
        /*000c*/ 	.byte	0x04, 0x11
        /*000e*/ 	.short	(.L_12 - .L_11)
	.align		4
.L_11:
        /*0010*/ 	.word	index@(_Z4initjP17curandStateXORWOW)
        /*0014*/ 	.word	0x00000000


	//----- nvinfo : EIATTR_REGCOUNT
	.align		4
.L_12:
        /*0018*/ 	.byte	0x04, 0x2f
        /*001a*/ 	.short	(.L_14 - .L_13)
	.align		4
.L_13:
        /*001c*/ 	.word	index@(_Z7randomsP17curandStateXORWOWPj)
        /*0020*/ 	.word	0x00000012


	//----- nvinfo : EIATTR_FRAME_SIZE
	.align		4
.L_14:
        /*0024*/ 	.byte	0x04, 0x11
        /*0026*/ 	.short	(.L_16 - .L_15)
	.align		4
.L_15:
        /*0028*/ 	.word	index@(_Z7randomsP17curandStateXORWOWPj)
        /*002c*/ 	.word	0x00000000


	//----- nvinfo : EIATTR_MIN_STACK_SIZE
	.align		4
.L_16:
        /*0030*/ 	.byte	0x04, 0x12
        /*0032*/ 	.short	(.L_18 - .L_17)
	.align		4
.L_17:
        /*0034*/ 	.word	index@(_Z7randomsP17curandStateXORWOWPj)
        /*0038*/ 	.word	0x00000000


	//----- nvinfo : EIATTR_MIN_STACK_SIZE
	.align		4
.L_18:
        /*003c*/ 	.byte	0x04, 0x12
        /*003e*/ 	.short	(.L_20 - .L_19)
	.align		4
.L_19:
        /*0040*/ 	.word	index@(_Z4initjP17curandStateXORWOW)
        /*0044*/ 	.word	0x00000000
.L_20:


//--------------------- .nv.compat                --------------------------
	.section	.nv.compat,"",@"SHT_CUDA_COMPAT_INFO"
	.align	4
        /*0000*/ 	.byte	0x02, 0x09, 0x00, 0x00, 0x02, 0x02, 0x01, 0x00, 0x02, 0x05, 0x05, 0x00, 0x03, 0x07, 0x01, 0x01
        /*0010*/ 	.byte	0x02, 0x03, 0x00, 0x00, 0x02, 0x06, 0x01, 0x00, 0x04, 0x0b, 0x08, 0x00, 0x09, 0x00, 0x00, 0x00
        /*0020*/ 	.byte	0x00, 0x00, 0x00, 0x00


//--------------------- .nv.info._Z7randomsP17curandStateXORWOWPj --------------------------
	.section	.nv.info._Z7randomsP17curandStateXORWOWPj,"",@"SHT_CUDA_INFO"
	.sectionflags	@""
	.align	4


	//----- nvinfo : EIATTR_CUDA_API_VERSION
	.align		4
        /*0000*/ 	.byte	0x04, 0x37
        /*0002*/ 	.short	(.L_22 - .L_21)
.L_21:
        /*0004*/ 	.word	0x00000082


	//----- nvinfo : EIATTR_KPARAM_INFO
	.align		4
.L_22:
        /*0008*/ 	.byte	0x04, 0x17
        /*000a*/ 	.short	(.L_24 - .L_23)
.L_23:
        /*000c*/ 	.word	0x00000000
        /*0010*/ 	.short	0x0001
        /*0012*/ 	.short	0x0008
        /*0014*/ 	.byte	0x00, 0xf5, 0x21, 0x00


	//----- nvinfo : EIATTR_KPARAM_INFO
	.align		4
.L_24:
        /*0018*/ 	.byte	0x04, 0x17
        /*001a*/ 	.short	(.L_26 - .L_25)
.L_25:
        /*001c*/ 	.word	0x00000000
        /*0020*/ 	.short	0x0000
        /*0022*/ 	.short	0x0000
        /*0024*/ 	.byte	0x00, 0xf5, 0x21, 0x00


	//----- nvinfo : EIATTR_SPARSE_MMA_MASK
	.align		4
.L_26:
        /*0028*/ 	.byte	0x03, 0x50
        /*002a*/ 	.short	0x0000


	//----- nvinfo : EIATTR_MAXREG_COUNT
	.align		4
        /*002c*/ 	.byte	0x03, 0x1b
        /*002e*/ 	.short	0x00ff


	//----- nvinfo : EIATTR_MERCURY_ISA_VERSION
	.align		4
        /*0030*/ 	.byte	0x03, 0x5f
        /*0032*/ 	.short	0x0101


	//----- nvinfo : EIATTR_VRC_CTA_INIT_COUNT
	.align		4
        /*0034*/ 	.byte	0x02, 0x4a
	.zero		1
	.zero		1


	//----- nvinfo : EIATTR_EXIT_INSTR_OFFSETS
	.align		4
        /*0038*/ 	.byte	0x04, 0x1c
        /*003a*/ 	.short	(.L_28 - .L_27)


	//   ....[0]....
.L_27:
        /*003c*/ 	.word	0x000001e0


	//----- nvinfo : EIATTR_CBANK_PARAM_SIZE
	.align		4
.L_28:
        /*0040*/ 	.byte	0x03, 0x19
        /*0042*/ 	.short	0x0010


	//----- nvinfo : EIATTR_PARAM_CBANK
	.align		4
        /*0044*/ 	.byte	0x04, 0x0a
        /*0046*/ 	.short	(.L_30 - .L_29)
	.align		4
.L_29:
        /*0048*/ 	.word	index@(.nv.constant0._Z7randomsP17curandStateXORWOWPj)
        /*004c*/ 	.short	0x0380
        /*004e*/ 	.short	0x0010


	//----- nvinfo : EIATTR_SW_WAR
	.align		4
.L_30:
        /*0050*/ 	.byte	0x04, 0x36
        /*0052*/ 	.short	(.L_32 - .L_31)
.L_31:
        /*0054*/ 	.word	0x00000008
.L_32:


//--------------------- .nv.info._Z4initjP17curandStateXORWOW --------------------------
	.section	.nv.info._Z4initjP17curandStateXORWOW,"",@"SHT_CUDA_INFO"
	.sectionflags	@""
	.align	4


	//----- nvinfo : EIATTR_CUDA_API_VERSION
	.align		4
        /*0000*/ 	.byte	0x04, 0x37
        /*0002*/ 	.short	(.L_34 - .L_33)
.L_33:
        /*0004*/ 	.word	0x00000082


	//----- nvinfo : EIATTR_KPARAM_INFO
	.align		4
.L_34:
        /*0008*/ 	.byte	0x04, 0x17
        /*000a*/ 	.short	(.L_36 - .L_35)
.L_35:
        /*000c*/ 	.word	0x00000000
        /*0010*/ 	.short	0x0001
        /*0012*/ 	.short	0x0008
        /*0014*/ 	.byte	0x00, 0xf5, 0x21, 0x00


	//----- nvinfo : EIATTR_KPARAM_INFO
	.align		4
.L_36:
        /*0018*/ 	.byte	0x04, 0x17
        /*001a*/ 	.short	(.L_38 - .L_37)
.L_37:
        /*001c*/ 	.word	0x00000000
        /*0020*/ 	.short	0x0000
        /*0022*/ 	.short	0x0000
        /*0024*/ 	.byte	0x00, 0xf0, 0x11, 0x00


	//----- nvinfo : EIATTR_SPARSE_MMA_MASK
	.align		4
.L_38:
        /*0028*/ 	.byte	0x03, 0x50
        /*002a*/ 	.short	0x0000


	//----- nvinfo : EIATTR_MAXREG_COUNT
	.align		4
        /*002c*/ 	.byte	0x03, 0x1b
        /*002e*/ 	.short	0x00ff


	//----- nvinfo : EIATTR_MERCURY_ISA_VERSION
	.align		4
        /*0030*/ 	.byte	0x03, 0x5f
        /*0032*/ 	.short	0x0101


	//----- nvinfo : EIATTR_VRC_CTA_INIT_COUNT
	.align		4
        /*0034*/ 	.byte	0x02, 0x4a
	.zero		1
	.zero		1


	//----- nvinfo : EIATTR_EXIT_INSTR_OFFSETS
	.align		4
        /*0038*/ 	.byte	0x04, 0x1c
        /*003a*/ 	.short	(.L_40 - .L_39)


	//   ....[0]....
.L_39:
        /*003c*/ 	.word	0x00000ea0


	//----- nvinfo : EIATTR_CBANK_PARAM_SIZE
	.align		4
.L_40:
        /*0040*/ 	.byte	0x03, 0x19
        /*0042*/ 	.short	0x0010


	//----- nvinfo : EIATTR_PARAM_CBANK
	.align		4
        /*0044*/ 	.byte	0x04, 0x0a
        /*0046*/ 	.short	(.L_42 - .L_41)
	.align		4
.L_41:
        /*0048*/ 	.word	index@(.nv.constant0._Z4initjP17curandStateXORWOW)
        /*004c*/ 	.short	0x0380
        /*004e*/ 	.short	0x0010


	//----- nvinfo : EIATTR_SW_WAR
	.align		4
.L_42:
        /*0050*/ 	.byte	0x04, 0x36
        /*0052*/ 	.short	(.L_44 - .L_43)
.L_43:
        /*0054*/ 	.word	0x00000008
.L_44:


//--------------------- .nv.callgraph             --------------------------
	.section	.nv.callgraph,"",@"SHT_CUDA_CALLGRAPH"
	.align	4
	.sectionentsize	8
	.align		4
        /*0000*/ 	.word	0x00000000
	.align		4
        /*0004*/ 	.word	0xffffffff
	.align		4
        /*0008*/ 	.word	0x00000000
	.align		4
        /*000c*/ 	.word	0xfffffffe
	.align		4
        /*0010*/ 	.word	0x00000000
	.align		4
        /*0014*/ 	.word	0xfffffffd
	.align		4
        /*0018*/ 	.word	0x00000000
	.align		4
        /*001c*/ 	.word	0xfffffffc


//--------------------- .nv.constant4             --------------------------
	.section	.nv.constant4,"a",@progbits
	.align	8
	.align		8
.nv.constant4:
        /*0000*/ 	.dword	precalc_xorwow_matrix
	.align		8
        /*0008*/ 	.dword	precalc_xorwow_offset_matrix
	.align		8
        /*0010*/ 	.dword	mrg32k3aM1
	.align		8
        /*0018*/ 	.dword	mrg32k3aM2
	.align		8
        /*0020*/ 	.dword	mrg32k3aM1SubSeq
	.align		8
        /*0028*/ 	.dword	mrg32k3aM2SubSeq
	.align		8
        /*0030*/ 	.dword	mrg32k3aM1Seq
	.align		8
        /*0038*/ 	.dword	mrg32k3aM2Seq


//--------------------- .nv.constant3             --------------------------
	.section	.nv.constant3,"a",@progbits
	.align	8
.nv.constant3:
	.type		__cr_lgamma_table,@object
	.size		__cr_lgamma_table,(.L_8 - __cr_lgamma_table)
__cr_lgamma_table:
        /*0000*/ 	.byte	0x00, 0x00, 0x00, 0x00, 0x00, 0x00, 0x00, 0x00, 0x00, 0x00, 0x00, 0x00, 0x00, 0x00, 0x00, 0x00
        /*0010*/ 	.byte	0xef, 0x39, 0xfa, 0xfe, 0x42, 0x2e, 0xe6, 0x3f, 0x02, 0x20, 0x2a, 0xfa, 0x0b, 0xab, 0xfc, 0x3f
        /*0020*/ 	.byte	0xf9, 0x2c, 0x92, 0x7c, 0xa7, 0x6c, 0x09, 0x40, 0xc9, 0x79, 0x44, 0x3c, 0x64, 0x26, 0x13, 0x40
        /*0030*/ 	.byte	0xca, 0x01, 0xcf, 0x3a, 0x27, 0x51, 0x1a, 0x40, 0x30, 0xcc, 0x2d, 0xf3, 0xe1, 0x0c, 0x21, 0x40
        /*0040*/ 	.byte	0x0d, 0xb7, 0xfc, 0x82, 0x8e, 0x35, 0x25, 0x40
.L_8:


//--------------------- .text._Z7randomsP17curandStateXORWOWPj --------------------------
	.section	.text._Z7randomsP17curandStateXORWOWPj,"ax",@progbits
	.align	128
        .global         _Z7randomsP17curandStateXORWOWPj
        .type           _Z7randomsP17curandStateXORWOWPj,@function
        .size           _Z7randomsP17curandStateXORWOWPj,(.L_x_8 - _Z7randomsP17curandStateXORWOWPj)
        .other          _Z7randomsP17curandStateXORWOWPj,@"STO_CUDA_ENTRY STV_DEFAULT"
_Z7randomsP17curandStateXORWOWPj:
.text._Z7randomsP17curandStateXORWOWPj:
[----:B------:R-:W-:Y:S01]  /*0000*/  LDC R1, c[0x0][0x37c] ;  /* 0x0000df00ff017b82 */ /* 0x000fe20000000800 */
[----:B------:R-:W0:Y:S07]  /*0010*/  S2R R13, SR_CTAID.X ;  /* 0x00000000000d7919 */ /* 0x000e2e0000002500 */
[----:B------:R-:W0:Y:S01]  /*0020*/  LDC.64 R2, c[0x0][0x380] ;  /* 0x0000e000ff027b82 */ /* 0x000e220000000a00 */
[----:B------:R-:W1:Y:S07]  /*0030*/  LDCU.64 UR4, c[0x0][0x358] ;  /* 0x00006b00ff0477ac */ /* 0x000e6e0008000a00 */
[----:B------:R-:W2:Y:S01]  /*0040*/  LDC.64 R8, c[0x0][0x388] ;  /* 0x0000e200ff087b82 */ /* 0x000ea20000000a00 */
[----:B0-----:R-:W-:-:S05]  /*0050*/  IMAD.WIDE.U32 R2, R13, 0x30, R2 ;  /* 0x000000300d027825 */ /* 0x001fca00078e0002 */
[----:B-1----:R-:W3:Y:S04]  /*0060*/  LDG.E.64 R10, desc[UR4][R2.64] ;  /* 0x00000004020a7981 */ /* 0x002ee8000c1e1b00 */
[----:B------:R-:W4:Y:S04]  /*0070*/  LDG.E.64 R4, desc[UR4][R2.64+0x10] ;  /* 0x0000100402047981 */ /* 0x000f28000c1e1b00 */
[----:B------:R-:W5:Y:S01]  /*0080*/  LDG.E.64 R6, desc[UR4][R2.64+0x8] ;  /* 0x0000080402067981 */ /* 0x000f62000c1e1b00 */
[----:B--2---:R-:W-:Y:S01]  /*0090*/  IMAD.WIDE.U32 R8, R13, 0x4, R8 ;  /* 0x000000040d087825 */ /* 0x004fe200078e0008 */
[----:B---3--:R-:W-:-:S02]  /*00a0*/  SHF.R.U32.HI R0, RZ, 0x2, R11 ;  /* 0x00000002ff007819 */ /* 0x008fc4000001160b */
[----:B------:R-:W-:Y:S02]  /*00b0*/  IADD3 R10, PT, PT, R10, 0x587c5, RZ ;  /* 0x000587c50a0a7810 */ /* 0x000fe40007ffe0ff */
[----:B------:R-:W-:Y:S01]  /*00c0*/  LOP3.LUT R0, R0, R11, RZ, 0x3c, !PT ;  /* 0x0000000b00007212 */ /* 0x000fe200078e3cff */
[----:B----4-:R-:W-:Y:S01]  /*00d0*/  IMAD.SHL.U32 R11, R5, 0x10, RZ ;  /* 0x00000010050b7824 */ /* 0x010fe200078e00ff */
[----:B------:R-:W-:Y:S01]  /*00e0*/  MOV R13, R4 ;  /* 0x00000004000d7202 */ /* 0x000fe20000000f00 */
[----:B------:R-:W-:Y:S02]  /*00f0*/  IMAD.MOV.U32 R14, RZ, RZ, R5 ;  /* 0x000000ffff0e7224 */ /* 0x000fe400078e0005 */
[----:B------:R-:W-:-:S05]  /*0100*/  IMAD.SHL.U32 R12, R0, 0x2, RZ ;  /* 0x00000002000c7824 */ /* 0x000fca00078e00ff */
[----:B------:R-:W-:-:S04]  /*0110*/  LOP3.LUT R12, R0, R12, R11, 0x96, !PT ;  /* 0x0000000c000c7212 */ /* 0x000fc800078e960b */
[----:B------:R-:W-:Y:S02]  /*0120*/  LOP3.LUT R15, R12, R5, RZ, 0x3c, !PT ;  /* 0x000000050c0f7212 */ /* 0x000fe400078e3cff */
[----:B-----5:R-:W-:-:S03]  /*0130*/  MOV R12, R7 ;  /* 0x00000007000c7202 */ /* 0x020fc60000000f00 */
[----:B------:R-:W-:Y:S01]  /*0140*/  IMAD.IADD R0, R15, 0x1, R10 ;  /* 0x000000010f007824 */ /* 0x000fe200078e020a */
[----:B------:R-:W-:Y:S03]  /*0150*/  STG.E.64 desc[UR4][R2.64+0x10], R14 ;  /* 0x0000100e02007986 */ /* 0x000fe6000c101b04 */
[----:B------:R-:W-:Y:S01]  /*0160*/  IMAD.HI.U32 R11, R0, -0x55555555, RZ ;  /* 0xaaaaaaab000b7827 */ /* 0x000fe200078e00ff */
[----:B------:R-:W-:Y:S04]  /*0170*/  STG.E.64 desc[UR4][R2.64+0x8], R12 ;  /* 0x0000080c02007986 */ /* 0x000fe8000c101b04 */
[----:B------:R-:W-:-:S05]  /*0180*/  SHF.R.U32.HI R11, RZ, 0x2, R11 ;  /* 0x00000002ff0b7819 */ /* 0x000fca000001160b */
[----:B------:R-:W-:Y:S02]  /*0190*/  IMAD R0, R11, -0x6, R0 ;  /* 0xfffffffa0b007824 */ /* 0x000fe400078e0200 */
[----:B------:R-:W-:-:S03]  /*01a0*/  IMAD.MOV.U32 R11, RZ, RZ, R6 ;  /* 0x000000ffff0b7224 */ /* 0x000fc600078e0006 */
[----:B------:R-:W-:Y:S02]  /*01b0*/  VIMNMX.U32 R5, PT, PT, R0, 0x1, !PT ;  /* 0x0000000100057848 */ /* 0x000fe40007fe0000 */
[----:B------:R-:W-:Y:S04]  /*01c0*/  STG.E.64 desc[UR4][R2.64], R10 ;  /* 0x0000000a02007986 */ /* 0x000fe8000c101b04 */
[----:B------:R-:W-:Y:S01]  /*01d0*/  STG.E desc[UR4][R8.64], R5 ;  /* 0x0000000508007986 */ /* 0x000fe2000c101904 */
[----:B------:R-:W-:Y:S05]  /*01e0*/  EXIT ;  /* 0x000000000000794d */ /* 0x000fea0003800000 */
.L_x_0:
[----:B------:R-:W-:-:S00]  /*01f0*/  BRA `(.L_x_0) ;  /* 0xfffffffc00fc7947 */ /* 0x000fc0000383ffff */
[----:B------:R-:W-:-:S00]  /*0200*/  NOP ;  /* 0x0000000000007918 */ /* 0x000fc00000000000 */
[----:B------:R-:W-:-:S00]  /*0210*/  NOP ;  /* 0x0000000000007918 */ /* 0x000fc00000000000 */
[----:B------:R-:W-:-:S00]  /*0220*/  NOP ;  /* 0x0000000000007918 */ /* 0x000fc00000000000 */
[----:B------:R-:W-:-:S00]  /*0230*/  NOP ;  /* 0x0000000000007918 */ /* 0x000fc00000000000 */
[----:B------:R-:W-:-:S00]  /*0240*/  NOP ;  /* 0x0000000000007918 */ /* 0x000fc00000000000 */
[----:B------:R-:W-:-:S00]  /*0250*/  NOP ;  /* 0x0000000000007918 */ /* 0x000fc00000000000 */
[----:B------:R-:W-:-:S00]  /*0260*/  NOP ;  /* 0x0000000000007918 */ /* 0x000fc00000000000 */
[----:B------:R-:W-:-:S00]  /*0270*/  NOP ;  /* 0x0000000000007918 */ /* 0x000fc00000000000 */
.L_x_8:


//--------------------- .text._Z4initjP17curandStateXORWOW --------------------------
	.section	.text._Z4initjP17curandStateXORWOW,"ax",@progbits
	.align	128
        .global         _Z4initjP17curandStateXORWOW
        .type           _Z4initjP17curandStateXORWOW,@function
        .size           _Z4initjP17curandStateXORWOW,(.L_x_9 - _Z4initjP17curandStateXORWOW)
        .other          _Z4initjP17curandStateXORWOW,@"STO_CUDA_ENTRY STV_DEFAULT"
_Z4initjP17curandStateXORWOW:
.text._Z4initjP17curandStateXORWOW:
[----:B------:R-:W-:Y:S01]  /*0000*/  LDC R1, c[0x0][0x37c] ;  /* 0x0000df00ff017b82 */ /* 0x000fe20000000800 */
[----:B------:R-:W0:Y:S07]  /*0010*/  S2R R13, SR_CTAID.X ;  /* 0x00000000000d7919 */ /* 0x000e2e0000002500 */
[----:B------:R-:W1:Y:S01]  /*0020*/  LDC R0, c[0x0][0x380] ;  /* 0x0000e000ff007b82 */ /* 0x000e620000000800 */
[----:B------:R-:W2:Y:S01]  /*0030*/  LDCU.64 UR6, c[0x0][0x358] ;  /* 0x00006b00ff0677ac */ /* 0x000ea20008000a00 */
[----:B------:R-:W-:-:S02]  /*0040*/  IMAD.MOV.U32 R7, RZ, RZ, -0x75bd8fc ;  /* 0xf8a42704ff077424 */ /* 0x000fc400078e00ff */
[----:B------:R-:W-:-:S04]  /*0050*/  IMAD.MOV.U32 R8, RZ, RZ, -0x23270784 ;  /* 0xdcd8f87cff087424 */ /* 0x000fc800078e00ff */
[----:B------:R-:W3:Y:S01]  /*0060*/  LDC.64 R2, c[0x0][0x388] ;  /* 0x0000e200ff027b82 */ /* 0x000ee20000000a00 */
[----:B-1----:R-:W-:-:S05]  /*0070*/  LOP3.LUT R0, R0, 0xaad26b49, RZ, 0x3c, !PT ;  /* 0xaad26b4900007812 */ /* 0x002fca00078e3cff */
[----:B------:R-:W-:Y:S01]  /*0080*/  IMAD R0, R0, 0x4182bed5, RZ ;  /* 0x4182bed500007824 */ /* 0x000fe200078e02ff */
[C---:B0-----:R-:W-:Y:S01]  /*0090*/  ISETP.NE.AND P0, PT, R13.reuse, RZ, PT ;  /* 0x000000ff0d00720c */ /* 0x041fe20003f05270 */
[----:B---3--:R-:W-:-:S03]  /*00a0*/  IMAD.WIDE.U32 R2, R13, 0x30, R2 ;  /* 0x000000300d027825 */ /* 0x008fc600078e0002 */
[C---:B------:R-:W-:Y:S01]  /*00b0*/  LOP3.LUT R6, R0.reuse, 0x159a55e5, RZ, 0x3c, !PT ;  /* 0x159a55e500067812 */ /* 0x040fe200078e3cff */
[C---:B------:R-:W-:Y:S02]  /*00c0*/  VIADD R4, R0.reuse, 0xd9f6dc18 ;  /* 0xd9f6dc1800047836 */ /* 0x040fe40000000000 */
[C---:B------:R-:W-:Y:S02]  /*00d0*/  VIADD R5, R0.reuse, 0x75bcd15 ;  /* 0x075bcd1500057836 */ /* 0x040fe40000000000 */
[----:B--2---:R0:W-:Y:S01]  /*00e0*/  STG.E.64 desc[UR6][R2.64+0x8], R6 ;  /* 0x0000080602007986 */ /* 0x0041e2000c101b06 */
[----:B------:R-:W-:-:S03]  /*00f0*/  VIADD R9, R0, 0x583f19 ;  /* 0x00583f1900097836 */ /* 0x000fc60000000000 */
[----:B------:R0:W-:Y:S04]  /*0100*/  STG.E.64 desc[UR6][R2.64], R4 ;  /* 0x0000000402007986 */ /* 0x0001e8000c101b06 */
[----:B------:R0:W-:Y:S01]  /*0110*/  STG.E.64 desc[UR6][R2.64+0x10], R8 ;  /* 0x0000100802007986 */ /* 0x0001e2000c101b06 */
[----:B------:R-:W-:Y:S05]  /*0120*/  @!P0 BRA `(.L_x_1) ;  /* 0x0000000c00488947 */ /* 0x000fea0003800000 */
[----:B------:R-:W-:Y:S02]  /*0130*/  IMAD.MOV.U32 R0, RZ, RZ, R13 ;  /* 0x000000ffff007224 */ /* 0x000fe400078e000d */
[----:B------:R-:W-:Y:S02]  /*0140*/  IMAD.MOV.U32 R15, RZ, RZ, RZ ;  /* 0x000000ffff0f7224 */ /* 0x000fe400078e00ff */
[----:B------:R-:W-:-:S07]  /*0150*/  IMAD.MOV.U32 R12, RZ, RZ, RZ ;  /* 0x000000ffff0c7224 */ /* 0x000fce00078e00ff */
.L_x_6:
[----:B0-----:R-:W-:-:S04]  /*0160*/  LOP3.LUT R2, R0, 0x3, RZ, 0xc0, !PT ;  /* 0x0000000300027812 */ /* 0x001fc800078ec0ff */
[----:B------:R-:W-:-:S04]  /*0170*/  ISETP.NE.U32.AND P0, PT, R2, RZ, PT ;  /* 0x000000ff0200720c */ /* 0x000fc80003f05070 */
[----:B------:R-:W-:-:S13]  /*0180*/  ISETP.NE.AND.EX P0, PT, RZ, RZ, PT, P0 ;  /* 0x000000ffff00720c */ /* 0x000fda0003f05300 */
[----:B------:R-:W-:Y:S05]  /*0190*/  @!P0 BRA `(.L_x_2) ;  /* 0x0000000c00148947 */ /* 0x000fea0003800000 */
[----:B------:R-:W0:Y:S01]  /*01a0*/  LDC.64 R6, c[0x4][RZ] ;  /* 0x01000000ff067b82 */ /* 0x000e220000000a00 */
[----:B------:R-:W-:Y:S01]  /*01b0*/  UMOV UR4, URZ ;  /* 0x000000ff00047c82 */ /* 0x000fe20008000000 */
[----:B0-----:R-:W-:-:S07]  /*01c0*/  IMAD.WIDE.U32 R6, R12, 0xc80, R6 ;  /* 0x00000c800c067825 */ /* 0x001fce00078e0006 */
.L_x_5:
[----:B0-----:R-:W-:Y:S01]  /*01d0*/  IMAD.MOV.U32 R14, RZ, RZ, RZ ;  /* 0x000000ffff0e7224 */ /* 0x001fe200078e00ff */
[----:B------:R-:W-:Y:S01]  /*01e0*/  CS2R R2, SRZ ;  /* 0x0000000000027805 */ /* 0x000fe2000001ff00 */
[----:B------:R-:W-:Y:S01]  /*01f0*/  IMAD.MOV.U32 R16, RZ, RZ, RZ ;  /* 0x000000ffff107224 */ /* 0x000fe200078e00ff */
[----:B------:R-:W-:-:S07]  /*0200*/  CS2R R4, SRZ ;  /* 0x0000000000047805 */ /* 0x000fce000001ff00 */
.L_x_4:
[----:B------:R-:W0:Y:S02]  /*0210*/  LDC.64 R8, c[0x0][0x388] ;  /* 0x0000e200ff087b82 */ /* 0x000e240000000a00 */
[----:B0-----:R-:W-:-:S04]  /*0220*/  IMAD.WIDE.U32 R10, R13, 0x30, R8 ;  /* 0x000000300d0a7825 */ /* 0x001fc800078e0008 */
[----:B------:R-:W-:-:S05]  /*0230*/  IMAD.WIDE.U32 R10, R16, 0x4, R10 ;  /* 0x00000004100a7825 */ /* 0x000fca00078e000a */
[----:B------:R0:W5:Y:S01]  /*0240*/  LDG.E R17, desc[UR6][R10.64+0x4] ;  /* 0x000004060a117981 */ /* 0x000162000c1e1900 */
[----:B------:R-:W-:-:S07]  /*0250*/  IMAD.MOV.U32 R18, RZ, RZ, RZ ;  /* 0x000000ffff127224 */ /* 0x000fce00078e00ff */
.L_x_3:
[----:B-----5:R-:W-:Y:S01]  /*0260*/  SHF.R.U32.HI R22, RZ, R18, R17 ;  /* 0x00000012ff167219 */ /* 0x020fe20000011611 */
[----:B0-----:R-:W-:-:S03]  /*0270*/  IMAD.SHL.U32 R11, R16, 0x20, RZ ;  /* 0x00000020100b7824 */ /* 0x001fc600078e00ff */
[----:B------:R-:W-:Y:S01]  /*0280*/  LOP3.LUT R19, R22, 0x1, RZ, 0xc0, !PT ;  /* 0x0000000116137812 */ /* 0x000fe200078ec0ff */
[----:B------:R-:W-:-:S03]  /*0290*/  IMAD.IADD R10, R11, 0x1, R18 ;  /* 0x000000010b0a7824 */ /* 0x000fc600078e0212 */
[----:B------:R-:W-:Y:S01]  /*02a0*/  ISETP.NE.U32.AND P0, PT, R19, 0x1, PT ;  /* 0x000000011300780c */ /* 0x000fe20003f05070 */
[----:B------:R-:W-:-:S03]  /*02b0*/  IMAD R11, R10, 0x5, RZ ;  /* 0x000000050a0b7824 */ /* 0x000fc600078e02ff */
[----:B------:R-:W-:Y:S01]  /*02c0*/  R2P PR, R22, 0x7e ;  /* 0x0000007e16007804 */ /* 0x000fe20000000000 */
[----:B------:R-:W-:-:S08]  /*02d0*/  IMAD.WIDE.U32 R10, R11, 0x4, R6 ;  /* 0x000000040b0a7825 */ /* 0x000fd000078e0006 */
[----:B------:R-:W2:Y:S04]  /*02e0*/  @!P0 LDG.E R19, desc[UR6][R10.64] ;  /* 0x000000060a138981 */ /* 0x000ea8000c1e1900 */
[----:B------:R-:W3:Y:S04]  /*02f0*/  @!P0 LDG.E R20, desc[UR6][R10.64+0x10] ;  /* 0x000010060a148981 */ /* 0x000ee8000c1e1900 */
[----:B------:R-:W4:Y:S04]  /*0300*/  @P1 LDG.E R21, desc[UR6][R10.64+0x14] ;  /* 0x000014060a151981 */ /* 0x000f28000c1e1900 */
[----:B------:R-:W4:Y:S04]  /*0310*/  @P2 LDG.E R23, desc[UR6][R10.64+0x28] ;  /* 0x000028060a172981 */ /* 0x000f28000c1e1900 */
[----:B------:R-:W4:Y:S04]  /*0320*/  @P1 LDG.E R24, desc[UR6][R10.64+0x24] ;  /* 0x000024060a181981 */ /* 0x000f28000c1e1900 */
[----:B------:R-:W4:Y:S04]  /*0330*/  @P2 LDG.E R26, desc[UR6][R10.64+0x38] ;  /* 0x000038060a1a2981 */ /* 0x000f28000c1e1900 */
[----:B------:R-:W4:Y:S04]  /*0340*/  @P3 LDG.E R25, desc[UR6][R10.64+0x3c] ;  /* 0x00003c060a193981 */ /* 0x000f28000c1e1900 */
[----:B------:R-:W4:Y:S01]  /*0350*/  @P4 LDG.E R27, desc[UR6][R10.64+0x50] ;  /* 0x000050060a1b4981 */ /* 0x000f22000c1e1900 */
[----:B--2---:R-:W-:-:S03]  /*0360*/  @!P0 LOP3.LUT R14, R14, R19, RZ, 0x3c, !PT ;  /* 0x000000130e0e8212 */ /* 0x004fc600078e3cff */
[----:B------:R-:W2:Y:S01]  /*0370*/  @!P0 LDG.E R19, desc[UR6][R10.64+0x4] ;  /* 0x000004060a138981 */ /* 0x000ea2000c1e1900 */
[----:B---3--:R-:W-:-:S03]  /*0380*/  @!P0 LOP3.LUT R3, R3, R20, RZ, 0x3c, !PT ;  /* 0x0000001403038212 */ /* 0x008fc600078e3cff */
[----:B------:R-:W3:Y:S01]  /*0390*/  @!P0 LDG.E R20, desc[UR6][R10.64+0x8] ;  /* 0x000008060a148981 */ /* 0x000ee2000c1e1900 */
[----:B----4-:R-:W-:-:S03]  /*03a0*/  @P1 LOP3.LUT R14, R14, R21, RZ, 0x3c, !PT ;  /* 0x000000150e0e1212 */ /* 0x010fc600078e3cff */
[----:B------:R-:W4:Y:S01]  /*03b0*/  @!P0 LDG.E R21, desc[UR6][R10.64+0xc] ;  /* 0x00000c060a158981 */ /* 0x000f22000c1e1900 */
[----:B------:R-:W-:-:S03]  /*03c0*/  @P2 LOP3.LUT R14, R14, R23, RZ, 0x3c, !PT ;  /* 0x000000170e0e2212 */ /* 0x000fc600078e3cff */
[----:B------:R-:W4:Y:S01]  /*03d0*/  @P1 LDG.E R23, desc[UR6][R10.64+0x18] ;  /* 0x000018060a171981 */ /* 0x000f22000c1e1900 */
[----:B------:R-:W-:-:S03]  /*03e0*/  @P1 LOP3.LUT R3, R3, R24, RZ, 0x3c, !PT ;  /* 0x0000001803031212 */ /* 0x000fc600078e3cff */
[----:B------:R-:W4:Y:S01]  /*03f0*/  @P2 LDG.E R24, desc[UR6][R10.64+0x30] ;  /* 0x000030060a182981 */ /* 0x000f22000c1e1900 */
[----:B--2---:R-:W-:-:S03]  /*0400*/  @!P0 LOP3.LUT R4, R4, R19, RZ, 0x3c, !PT ;  /* 0x0000001304048212 */ /* 0x004fc600078e3cff */
[----:B------:R-:W2:Y:S01]  /*0410*/  @P1 LDG.E R19, desc[UR6][R10.64+0x20] ;  /* 0x000020060a131981 */ /* 0x000ea2000c1e1900 */
[----:B---3--:R-:W-:-:S03]  /*0420*/  @!P0 LOP3.LUT R5, R5, R20, RZ, 0x3c, !PT ;  /* 0x0000001405058212 */ /* 0x008fc600078e3cff */
[----:B------:R-:W3:Y:S01]  /*0430*/  @P1 LDG.E R20, desc[UR6][R10.64+0x1c] ;  /* 0x00001c060a141981 */ /* 0x000ee2000c1e1900 */
[----:B----4-:R-:W-:-:S03]  /*0440*/  @!P0 LOP3.LUT R2, R2, R21, RZ, 0x3c, !PT ;  /* 0x0000001502028212 */ /* 0x010fc600078e3cff */
[----:B------:R-:W4:Y:S01]  /*0450*/  @P2 LDG.E R21, desc[UR6][R10.64+0x2c] ;  /* 0x00002c060a152981 */ /* 0x000f22000c1e1900 */
[----:B------:R-:W-:-:S03]  /*0460*/  @P1 LOP3.LUT R4, R4, R23, RZ, 0x3c, !PT ;  /* 0x0000001704041212 */ /* 0x000fc600078e3cff */
[----:B------:R-:W4:Y:S01]  /*0470*/  @P2 LDG.E R23, desc[UR6][R10.64+0x34] ;  /* 0x000034060a172981 */ /* 0x000f22000c1e1900 */
[----:B------:R-:W-:-:S03]  /*0480*/  @P2 LOP3.LUT R3, R3, R26, RZ, 0x3c, !PT ;  /* 0x0000001a03032212 */ /* 0x000fc600078e3cff */
[----:B------:R-:W4:Y:S01]  /*0490*/  @P3 LDG.E R26, desc[UR6][R10.64+0x4c] ;  /* 0x00004c060a1a3981 */ /* 0x000f22000c1e1900 */
[----:B------:R-:W-:-:S03]  /*04a0*/  @P3 LOP3.LUT R14, R14, R25, RZ, 0x3c, !PT ;  /* 0x000000190e0e3212 */ /* 0x000fc600078e3cff */
[----:B------:R-:W4:Y:S01]  /*04b0*/  @P5 LDG.E R25, desc[UR6][R10.64+0x64] ;  /* 0x000064060a195981 */ /* 0x000f22000c1e1900 */
[----:B--2---:R-:W-:-:S03]  /*04c0*/  @P1 LOP3.LUT R2, R2, R19, RZ, 0x3c, !PT ;  /* 0x0000001302021212 */ /* 0x004fc600078e3cff */
[----:B------:R-:W2:Y:S01]  /*04d0*/  @P3 LDG.E R19, desc[UR6][R10.64+0x40] ;  /* 0x000040060a133981 */ /* 0x000ea2000c1e1900 */
[----:B---3--:R-:W-:-:S03]  /*04e0*/  @P1 LOP3.LUT R5, R5, R20, RZ, 0x3c, !PT ;  /* 0x0000001405051212 */ /* 0x008fc600078e3cff */
[----:B------:R-:W3:Y:S01]  /*04f0*/  @P3 LDG.E R20, desc[UR6][R10.64+0x44] ;  /* 0x000044060a143981 */ /* 0x000ee2000c1e1900 */
[----:B------:R-:W-:-:S03]  /*0500*/  @P2 LOP3.LUT R5, R5, R24, RZ, 0x3c, !PT ;  /* 0x0000001805052212 */ /* 0x000fc600078e3cff */
[----:B------:R-:W3:Y:S01]  /*0510*/  @P4 LDG.E R24, desc[UR6][R10.64+0x58] ;  /* 0x000058060a184981 */ /* 0x000ee2000c1e1900 */
[----:B----4-:R-:W-:Y:S02]  /*0520*/  @P2 LOP3.LUT R4, R4, R21, RZ, 0x3c, !PT ;  /* 0x0000001504042212 */ /* 0x010fe400078e3cff */
[----:B------:R-:W-:Y:S01]  /*0530*/  @P2 LOP3.LUT R2, R2, R23, RZ, 0x3c, !PT ;  /* 0x0000001702022212 */ /* 0x000fe200078e3cff */
[----:B------:R-:W4:Y:S04]  /*0540*/  @P3 LDG.E R21, desc[UR6][R10.64+0x48] ;  /* 0x000048060a153981 */ /* 0x000f28000c1e1900 */
[----:B------:R-:W4:Y:S01]  /*0550*/  @P4 LDG.E R23, desc[UR6][R10.64+0x54] ;  /* 0x000054060a174981 */ /* 0x000f22000c1e1900 */
[----:B------:R-:W-:Y:S02]  /*0560*/  @P4 LOP3.LUT R14, R14, R27, RZ, 0x3c, !PT ;  /* 0x0000001b0e0e4212 */ /* 0x000fe400078e3cff */
[----:B------:R-:W-:-:S02]  /*0570*/  @P3 LOP3.LUT R3, R3, R26, RZ, 0x3c, !PT ;  /* 0x0000001a03033212 */ /* 0x000fc400078e3cff */
        /* <DEDUP_REMOVED lines=9> */
[----:B----4-:R-:W-:-:S03]  /*0610*/  @P3 LOP3.LUT R2, R2, R21, RZ, 0x3c, !PT ;  /* 0x0000001502023212 */ /* 0x010fc600078e3cff */
[----:B------:R-:W4:Y:S01]  /*0620*/  @P5 LDG.E R21, desc[UR6][R10.64+0x68] ;  /* 0x000068060a155981 */ /* 0x000f22000c1e1900 */
[----:B------:R-:W-:-:S03]  /*0630*/  @P4 LOP3.LUT R4, R4, R23, RZ, 0x3c, !PT ;  /* 0x0000001704044212 */ /* 0x000fc600078e3cff */
[----:B------:R-:W4:Y:S01]  /*0640*/  @P5 LDG.E R23, desc[UR6][R10.64+0x70] ;  /* 0x000070060a175981 */ /* 0x000f22000c1e1900 */
[----:B------:R-:W-:Y:S02]  /*0650*/  LOP3.LUT P0, RZ, R22, 0x80, RZ, 0xc0, !PT ;  /* 0x0000008016ff7812 */ /* 0x000fe4000780c0ff */
[----:B------:R-:W-:Y:S02]  /*0660*/  @P4 LOP3.LUT R3, R3, R26, RZ, 0x3c, !PT ;  /* 0x0000001a03034212 */ /* 0x000fe400078e3cff */
[----:B------:R-:W-:Y:S02]  /*0670*/  @P6 LOP3.LUT R14, R14, R25, RZ, 0x3c, !PT ;  /* 0x000000190e0e6212 */ /* 0x000fe400078e3cff */
[----:B------:R-:W4:Y:S07]  /*0680*/  @P6 LDG.E R25, desc[UR6][R10.64+0x7c] ;  /* 0x00007c060a196981 */ /* 0x000f2e000c1e1900 */
[----:B------:R-:W4:Y:S04]  /*0690*/  @P0 LDG.E R27, desc[UR6][R10.64+0x8c] ;  /* 0x00008c060a1b0981 */ /* 0x000f28000c1e1900 */
[----:B------:R-:W4:Y:S04]  /*06a0*/  @P0 LDG.E R26, desc[UR6][R10.64+0x94] ;  /* 0x000094060a1a0981 */ /* 0x000f28000c1e1900 */
        /* <DEDUP_REMOVED lines=11> */
[----:B------:R-:W-:Y:S02]  /*0760*/  @P6 LOP3.LUT R4, R4, R25, RZ, 0x3c, !PT ;  /* 0x0000001904046212 */ /* 0x000fe400078e3cff */
[----:B------:R-:W-:Y:S02]  /*0770*/  @P0 LOP3.LUT R14, R14, R27, RZ, 0x3c, !PT ;  /* 0x0000001b0e0e0212 */ /* 0x000fe400078e3cff */
[----:B--2---:R-:W-:Y:S02]  /*0780*/  @P6 LOP3.LUT R2, R2, R19, RZ, 0x3c, !PT ;  /* 0x0000001302026212 */ /* 0x004fe400078e3cff */
[----:B---3--:R-:W-:Y:S02]  /*0790*/  @P6 LOP3.LUT R5, R5, R20, RZ, 0x3c, !PT ;  /* 0x0000001405056212 */ /* 0x008fe400078e3cff */
[----:B------:R-:W-:Y:S02]  /*07a0*/  @P6 LOP3.LUT R3, R3, R24, RZ, 0x3c, !PT ;  /* 0x0000001803036212 */ /* 0x000fe400078e3cff */
[----:B------:R-:W-:-:S02]  /*07b0*/  @P0 LOP3.LUT R5, R5, R26, RZ, 0x3c, !PT ;  /* 0x0000001a05050212 */ /* 0x000fc400078e3cff */
[----:B----4-:R-:W-:Y:S02]  /*07c0*/  @P0 LOP3.LUT R4, R4, R21, RZ, 0x3c, !PT ;  /* 0x0000001504040212 */ /* 0x010fe400078e3cff */
[----:B------:R-:W-:Y:S02]  /*07d0*/  @P0 LOP3.LUT R3, R3, R28, RZ, 0x3c, !PT ;  /* 0x0000001c03030212 */ /* 0x000fe400078e3cff */
[----:B------:R-:W-:Y:S02]  /*07e0*/  @P0 LOP3.LUT R2, R2, R23, RZ, 0x3c, !PT ;  /* 0x0000001702020212 */ /* 0x000fe400078e3cff */
[----:B------:R-:W-:-:S13]  /*07f0*/  R2P PR, R22.B1, 0x7f ;  /* 0x0000007f16007804 */ /* 0x000fda0000001000 */
[----:B------:R-:W2:Y:S04]  /*0800*/  @P0 LDG.E R19, desc[UR6][R10.64+0xa0] ;  /* 0x0000a0060a130981 */ /* 0x000ea8000c1e1900 */
[----:B------:R-:W3:Y:S04]  /*0810*/  @P1 LDG.E R23, desc[UR6][R10.64+0xb4] ;  /* 0x0000b4060a171981 */ /* 0x000ee8000c1e1900 */
[----:B------:R-:W4:Y:S04]  /*0820*/  @P0 LDG.E R21, desc[UR6][R10.64+0xa4] ;  /* 0x0000a4060a150981 */ /* 0x000f28000c1e1900 */
[----:B------:R-:W4:Y:S04]  /*0830*/  @P2 LDG.E R25, desc[UR6][R10.64+0xc8] ;  /* 0x0000c8060a192981 */ /* 0x000f28000c1e1900 */
[----:B------:R-:W4:Y:S04]  /*0840*/  @P3 LDG.E R27, desc[UR6][R10.64+0xdc] ;  /* 0x0000dc060a1b3981 */ /* 0x000f28000c1e1900 */
[----:B------:R-:W4:Y:S04]  /*0850*/  @P0 LDG.E R20, desc[UR6][R10.64+0xa8] ;  /* 0x0000a8060a140981 */ /* 0x000f28000c1e1900 */
[----:B------:R-:W4:Y:S04]  /*0860*/  @P0 LDG.E R24, desc[UR6][R10.64+0xb0] ;  /* 0x0000b0060a180981 */ /* 0x000f28000c1e1900 */
[----:B------:R-:W4:Y:S04]  /*0870*/  @P4 LDG.E R29, desc[UR6][R10.64+0xf0] ;  /* 0x0000f0060a1d4981 */ /* 0x000f28000c1e1900 */
[----:B------:R-:W4:Y:S01]  /*0880*/  @P1 LDG.E R26, desc[UR6][R10.64+0xc4] ;  /* 0x0000c4060a1a1981 */ /* 0x000f22000c1e1900 */
[----:B--2---:R-:W-:-:S03]  /*0890*/  @P0 LOP3.LUT R14, R14, R19, RZ, 0x3c, !PT ;  /* 0x000000130e0e0212 */ /* 0x004fc600078e3cff */
[----:B------:R-:W2:Y:S01]  /*08a0*/  @P0 LDG.E R19, desc[UR6][R10.64+0xac] ;  /* 0x0000ac060a130981 */ /* 0x000ea2000c1e1900 */
[----:B---3--:R-:W-:-:S03]  /*08b0*/  @P1 LOP3.LUT R14, R14, R23, RZ, 0x3c, !PT ;  /* 0x000000170e0e1212 */ /* 0x008fc600078e3cff */
[----:B------:R-:W3:Y:S01]  /*08c0*/  @P1 LDG.E R23, desc[UR6][R10.64+0xc0] ;  /* 0x0000c0060a171981 */ /* 0x000ee2000c1e1900 */
[----:B----4-:R-:W-:-:S03]  /*08d0*/  @P0 LOP3.LUT R4, R4, R21, RZ, 0x3c, !PT ;  /* 0x0000001504040212 */ /* 0x010fc600078e3cff */
[----:B------:R-:W4:Y:S01]  /*08e0*/  @P1 LDG.E R21, desc[UR6][R10.64+0xb8] ;  /* 0x0000b8060a151981 */ /* 0x000f22000c1e1900 */
[----:B------:R-:W-:-:S03]  /*08f0*/  @P2 LOP3.LUT R14, R14, R25, RZ, 0x3c, !PT ;  /* 0x000000190e0e2212 */ /* 0x000fc600078e3cff */
[----:B------:R-:W4:Y:S01]  /*0900*/  @P5 LDG.E R25, desc[UR6][R10.64+0x104] ;  /* 0x000104060a195981 */ /* 0x000f22000c1e1900 */
[----:B------:R-:W-:-:S03]  /*0910*/  @P3 LOP3.LUT R14, R14, R27, RZ, 0x3c, !PT ;  /* 0x0000001b0e0e3212 */ /* 0x000fc600078e3cff */
[----:B------:R-:W4:Y:S01]  /*0920*/  @P6 LDG.E R27, desc[UR6][R10.64+0x118] ;  /* 0x000118060a1b6981 */ /* 0x000f22000c1e1900 */
[----:B------:R-:W-:-:S03]  /*0930*/  @P0 LOP3.LUT R5, R5, R20, RZ, 0x3c, !PT ;  /* 0x0000001405050212 */ /* 0x000fc600078e3cff */
[----:B------:R-:W4:Y:S01]  /*0940*/  @P1 LDG.E R20, desc[UR6][R10.64+0xbc] ;  /* 0x0000bc060a141981 */ /* 0x000f22000c1e1900 */
[----:B------:R-:W-:-:S03]  /*0950*/  @P0 LOP3.LUT R3, R3, R24, RZ, 0x3c, !PT ;  /* 0x0000001803030212 */ /* 0x000fc600078e3cff */
[----:B------:R-:W4:Y:S01]  /*0960*/  @P2 LDG.E R24, desc[UR6][R10.64+0xd8] ;  /* 0x0000d8060a182981 */ /* 0x000f22000c1e1900 */
[----:B------:R-:W-:Y:S02]  /*0970*/  @P4 LOP3.LUT R14, R14, R29, RZ, 0x3c, !PT ;  /* 0x0000001d0e0e4212 */ /* 0x000fe400078e3cff */
[----:B------:R-:W-:Y:S02]  /*0980*/  @P1 LOP3.LUT R3, R3, R26, RZ, 0x3c, !PT ;  /* 0x0000001a03031212 */ /* 0x000fe400078e3cff */
[----:B------:R-:W4:Y:S01]  /*0990*/  @P3 LDG.E R26, desc[UR6][R10.64+0xe4] ;  /* 0x0000e4060a1a3981 */ /* 0x000f22000c1e1900 */
[----:B--2---:R-:W-:Y:S02]  /*09a0*/  @P0 LOP3.LUT R2, R2, R19, RZ, 0x3c, !PT ;  /* 0x0000001302020212 */ /* 0x004fe400078e3cff */
[----:B------:R-:W-:Y:S01]  /*09b0*/  LOP3.LUT P0, RZ, R22, 0x8000, RZ, 0xc0, !PT ;  /* 0x0000800016ff7812 */ /* 0x000fe2000780c0ff */
[----:B------:R-:W2:Y:S01]  /*09c0*/  @P2 LDG.E R19, desc[UR6][R10.64+0xcc] ;  /* 0x0000cc060a132981 */ /* 0x000ea2000c1e1900 */
[----:B---3--:R-:W-:-:S03]  /*09d0*/  @P1 LOP3.LUT R2, R2, R23, RZ, 0x3c, !PT ;  /* 0x0000001702021212 */ /* 0x008fc600078e3cff */
[----:B------:R-:W3:Y:S01]  /*09e0*/  @P2 LDG.E R22, desc[UR6][R10.64+0xd0] ;  /* 0x0000d0060a162981 */ /* 0x000ee2000c1e1900 */
[----:B----4-:R-:W-:-:S03]  /*09f0*/  @P1 LOP3.LUT R4, R4, R21, RZ, 0x3c, !PT ;  /* 0x0000001504041212 */ /* 0x010fc600078e3cff */
[----:B------:R-:W4:Y:S01]  /*0a00*/  @P2 LDG.E R21, desc[UR6][R10.64+0xd4] ;  /* 0x0000d4060a152981 */ /* 0x000f22000c1e1900 */
[----:B------:R-:W-:-:S03]  /*0a10*/  @P5 LOP3.LUT R14, R14, R25, RZ, 0x3c, !PT ;  /* 0x000000190e0e5212 */ /* 0x000fc600078e3cff */
[----:B------:R-:W4:Y:S04]  /*0a20*/  @P3 LDG.E R23, desc[UR6][R10.64+0xe0] ;  /* 0x0000e0060a173981 */ /* 0x000f28000c1e1900 */
[----:B------:R-:W4:Y:S01]  /*0a30*/  @P3 LDG.E R25, desc[UR6][R10.64+0xe8] ;  /* 0x0000e8060a193981 */ /* 0x000f22000c1e1900 */
[----:B------:R-:W-:-:S03]  /*0a40*/  @P1 LOP3.LUT R5, R5, R20, RZ, 0x3c, !PT ;  /* 0x0000001405051212 */ /* 0x000fc600078e3cff */
[----:B------:R-:W4:Y:S01]  /*0a50*/  @P3 LDG.E R20, desc[UR6][R10.64+0xec] ;  /* 0x0000ec060a143981 */ /* 0x000f22000c1e1900 */
[----:B------:R-:W-:-:S03]  /*0a60*/  @P2 LOP3.LUT R3, R3, R24, RZ, 0x3c, !PT ;  /* 0x0000001803032212 */ /* 0x000fc600078e3cff */
        /* <DEDUP_REMOVED lines=8> */
[----:B------:R-:W-:Y:S02]  /*0af0*/  @P3 LOP3.LUT R5, R5, R26, RZ, 0x3c, !PT ;  /* 0x0000001a05053212 */ /* 0x000fe400078e3cff */
[----:B------:R-:W-:Y:S01]  /*0b00*/  @P3 LOP3.LUT R4, R4, R23, RZ, 0x3c, !PT ;  /* 0x0000001704043212 */ /* 0x000fe200078e3cff */
[----:B------:R-:W4:Y:S01]  /*0b10*/  @P5 LDG.E R26, desc[UR6][R10.64+0x10c] ;  /* 0x00010c060a1a5981 */ /* 0x000f22000c1e1900 */
[----:B------:R-:W-:-:S03]  /*0b20*/  @P3 LOP3.LUT R2, R2, R25, RZ, 0x3c, !PT ;  /* 0x0000001902023212 */ /* 0x000fc600078e3cff */
[----:B------:R-:W4:Y:S04]  /*0b30*/  @P5 LDG.E R23, desc[UR6][R10.64+0x108] ;  /* 0x000108060a175981 */ /* 0x000f28000c1e1900 */
        /* <DEDUP_REMOVED lines=19> */
[----:B------:R-:W-:-:S05]  /*0c70*/  VIADD R18, R18, 0x10 ;  /* 0x0000001012127836 */ /* 0x000fca0000000000 */
[----:B------:R-:W-:Y:S02]  /*0c80*/  ISETP.NE.AND P1, PT, R18, 0x20, PT ;  /* 0x000000201200780c */ /* 0x000fe40003f25270 */
[----:B------:R-:W-:-:S04]  /*0c90*/  @P5 LOP3.LUT R3, R3, R20, RZ, 0x3c, !PT ;  /* 0x0000001403035212 */ /* 0x000fc800078e3cff */
[----:B------:R-:W-:Y:S02]  /*0ca0*/  @P6 LOP3.LUT R3, R3, R24, RZ, 0x3c, !PT ;  /* 0x0000001803036212 */ /* 0x000fe400078e3cff */
[----:B------:R-:W-:Y:S02]  /*0cb0*/  @P0 LOP3.LUT R14, R14, R27, RZ, 0x3c, !PT ;  /* 0x0000001b0e0e0212 */ /* 0x000fe400078e3cff */
[----:B------:R-:W-:Y:S02]  /*0cc0*/  @P0 LOP3.LUT R3, R3, R28, RZ, 0x3c, !PT ;  /* 0x0000001c03030212 */ /* 0x000fe400078e3cff */
[----:B--2---:R-:W-:Y:S02]  /*0cd0*/  @P6 LOP3.LUT R4, R4, R19, RZ, 0x3c, !PT ;  /* 0x0000001304046212 */ /* 0x004fe400078e3cff */
[----:B---3--:R-:W-:Y:S02]  /*0ce0*/  @P6 LOP3.LUT R5, R5, R22, RZ, 0x3c, !PT ;  /* 0x0000001605056212 */ /* 0x008fe400078e3cff */
[----:B----4-:R-:W-:-:S02]  /*0cf0*/  @P6 LOP3.LUT R2, R2, R21, RZ, 0x3c, !PT ;  /* 0x0000001502026212 */ /* 0x010fc400078e3cff */
[----:B------:R-:W-:Y:S02]  /*0d00*/  @P0 LOP3.LUT R5, R5, R26, RZ, 0x3c, !PT ;  /* 0x0000001a05050212 */ /* 0x000fe400078e3cff */
[----:B------:R-:W-:Y:S02]  /*0d10*/  @P0 LOP3.LUT R4, R4, R23, RZ, 0x3c, !PT ;  /* 0x0000001704040212 */ /* 0x000fe400078e3cff */
[----:B------:R-:W-:Y:S01]  /*0d20*/  @P0 LOP3.LUT R2, R2, R25, RZ, 0x3c, !PT ;  /* 0x0000001902020212 */ /* 0x000fe200078e3cff */
[----:B------:R-:W-:Y:S06]  /*0d30*/  @P1 BRA `(.L_x_3) ;  /* 0xfffffff400481947 */ /* 0x000fec000383ffff */
[----:B------:R-:W-:-:S05]  /*0d40*/  VIADD R16, R16, 0x1 ;  /* 0x0000000110107836 */ /* 0x000fca0000000000 */
[----:B------:R-:W-:-:S13]  /*0d50*/  ISETP.NE.AND P0, PT, R16, 0x5, PT ;  /* 0x000000051000780c */ /* 0x000fda0003f05270 */
[----:B------:R-:W-:Y:S05]  /*0d60*/  @P0 BRA `(.L_x_4) ;  /* 0xfffffff400280947 */ /* 0x000fea000383ffff */
[----:B------:R-:W-:Y:S01]  /*0d70*/  UIADD3 UR4, UPT, UPT, UR4, 0x1, URZ ;  /* 0x0000000104047890 */ /* 0x000fe2000fffe0ff */
[----:B------:R-:W-:Y:S01]  /*0d80*/  LOP3.LUT R10, R0, 0x3, RZ, 0xc0, !PT ;  /* 0x00000003000a7812 */ /* 0x000fe200078ec0ff */
[----:B------:R-:W-:-:S04]  /*0d90*/  IMAD.WIDE.U32 R8, R13, 0x30, R8 ;  /* 0x000000300d087825 */ /* 0x000fc800078e0008 */
[----:B------:R-:W-:Y:S01]  /*0da0*/  ISETP.LE.U32.AND P0, PT, R10, UR4, PT ;  /* 0x000000040a007c0c */ /* 0x000fe2000bf03070 */
[----:B------:R0:W-:Y:S04]  /*0db0*/  STG.E.64 desc[UR6][R8.64+0x8], R4 ;  /* 0x0000080408007986 */ /* 0x0001e8000c101b06 */
[----:B------:R0:W-:Y:S04]  /*0dc0*/  STG.E.64 desc[UR6][R8.64+0x10], R2 ;  /* 0x0000100208007986 */ /* 0x0001e8000c101b06 */
[----:B------:R0:W-:Y:S04]  /*0dd0*/  STG.E desc[UR6][R8.64+0x4], R14 ;  /* 0x0000040e08007986 */ /* 0x0001e8000c101906 */
[----:B------:R-:W-:Y:S05]  /*0de0*/  @!P0 BRA `(.L_x_5) ;  /* 0xfffffff000f88947 */ /* 0x000fea000383ffff */
.L_x_2:
[----:B------:R-:W-:Y:S01]  /*0df0*/  ISETP.GT.U32.AND P0, PT, R0, 0x3, PT ;  /* 0x000000030000780c */ /* 0x000fe20003f04070 */
[----:B------:R-:W-:Y:S01]  /*0e00*/  VIADD R12, R12, 0x1 ;  /* 0x000000010c0c7836 */ /* 0x000fe20000000000 */
[--C-:B------:R-:W-:Y:S02]  /*0e10*/  SHF.R.U64 R0, R0, 0x2, R15.reuse ;  /* 0x0000000200007819 */ /* 0x100fe4000000120f */
[----:B------:R-:W-:Y:S02]  /*0e20*/  ISETP.GT.U32.AND.EX P0, PT, R15, RZ, PT, P0 ;  /* 0x000000ff0f00720c */ /* 0x000fe40003f04100 */
[----:B------:R-:W-:-:S11]  /*0e30*/  SHF.R.U32.HI R15, RZ, 0x2, R15 ;  /* 0x00000002ff0f7819 */ /* 0x000fd6000001160f */
[----:B------:R-:W-:Y:S05]  /*0e40*/  @P0 BRA `(.L_x_6) ;  /* 0xfffffff000c40947 */ /* 0x000fea000383ffff */
.L_x_1:
[----:B0-----:R-:W0:Y:S02]  /*0e50*/  LDC.64 R2, c[0x0][0x388] ;  /* 0x0000e200ff027b82 */ /* 0x001e240000000a00 */
[----:B0-----:R-:W-:-:S05]  /*0e60*/  IMAD.WIDE.U32 R2, R13, 0x30, R2 ;  /* 0x000000300d027825 */ /* 0x001fca00078e0002 */
[----:B------:R-:W-:Y:S04]  /*0e70*/  STG.E.64 desc[UR6][R2.64+0x18], RZ ;  /* 0x000018ff02007986 */ /* 0x000fe8000c101b06 */
[----:B------:R-:W-:Y:S04]  /*0e80*/  STG.E desc[UR6][R2.64+0x20], RZ ;  /* 0x000020ff02007986 */ /* 0x000fe8000c101906 */
[----:B------:R-:W-:Y:S01]  /*0e90*/  STG.E.64 desc[UR6][R2.64+0x28], RZ ;  /* 0x000028ff02007986 */ /* 0x000fe2000c101b06 */
[----:B------:R-:W-:Y:S05]  /*0ea0*/  EXIT ;  /* 0x000000000000794d */ /* 0x000fea0003800000 */
.L_x_7:
        /* <DEDUP_REMOVED lines=13> */
.L_x_9:


//--------------------- .nv.global.init           --------------------------
	.section	.nv.global.init,"aw",@progbits
	.align	4
.nv.global.init:
	.type		mrg32k3aM1SubSeq,@object
	.size		mrg32k3aM1SubSeq,(mrg32k3aM2SubSeq - mrg32k3aM1SubSeq)
mrg32k3aM1SubSeq:
        /*0000*/ 	.byte	0x0b, 0xcc, 0xee, 0x04, 0x73, 0x29, 0x8b, 0x6f, 0xf6, 0x53, 0x03, 0xf6, 0x23, 0xf6, 0xea, 0xda
        /* <DEDUP_REMOVED lines=125> */
	.type		mrg32k3aM2SubSeq,@object
	.size		mrg32k3aM2SubSeq,(mrg32k3aM1 - mrg32k3aM2SubSeq)
mrg32k3aM2SubSeq:
        /* <DEDUP_REMOVED lines=126> */
	.type		mrg32k3aM1,@object
	.size		mrg32k3aM1,(mrg32k3aM1Seq - mrg32k3aM1)
mrg32k3aM1:
        /* <DEDUP_REMOVED lines=144> */
	.type		mrg32k3aM1Seq,@object
	.size		mrg32k3aM1Seq,(mrg32k3aM2 - mrg32k3aM1Seq)
mrg32k3aM1Seq:
        /* <DEDUP_REMOVED lines=144> */
	.type		mrg32k3aM2,@object
	.size		mrg32k3aM2,(mrg32k3aM2Seq - mrg32k3aM2)
mrg32k3aM2:
        /* <DEDUP_REMOVED lines=144> */
	.type		mrg32k3aM2Seq,@object
	.size		mrg32k3aM2Seq,(precalc_xorwow_matrix - mrg32k3aM2Seq)
mrg32k3aM2Seq:
        /* <DEDUP_REMOVED lines=144> */
	.type		precalc_xorwow_matrix,@object
	.size		precalc_xorwow_matrix,(precalc_xorwow_offset_matrix - precalc_xorwow_matrix)
precalc_xorwow_matrix:
        /* <DEDUP_REMOVED lines=6400> */
	.type		precalc_xorwow_offset_matrix,@object
	.size		precalc_xorwow_offset_matrix,(.L_1 - precalc_xorwow_offset_matrix)
precalc_xorwow_offset_matrix:
        /* <DEDUP_REMOVED lines=6400> */
.L_1:


//--------------------- .nv.shared.reserved.0     --------------------------
	.section	.nv.shared.reserved.0,"aw",@nobits
	.weak		__nv_reservedSMEM_offset_0_alias
	.size		__nv_reservedSMEM_offset_0_alias, 0, 64
	.other		__nv_reservedSMEM_offset_0_alias,@"STO_CUDA_RESERVED_SHARED STV_DEFAULT"
__nv_reservedSMEM_offset_0_alias:
	.zero		0
	.zero		64


//--------------------- .nv.constant0._Z7randomsP17curandStateXORWOWPj --------------------------
	.section	.nv.constant0._Z7randomsP17curandStateXORWOWPj,"a",@progbits
	.sectionflags	@""
	.align	4
.nv.constant0._Z7randomsP17curandStateXORWOWPj:
	.zero		912


//--------------------- .nv.constant0._Z4initjP17curandStateXORWOW --------------------------
	.section	.nv.constant0._Z4initjP17curandStateXORWOW,"a",@progbits
	.sectionflags	@""
	.align	4
.nv.constant0._Z4initjP17curandStateXORWOW:
	.zero		912


//--------------------- SYMBOLS --------------------------

	.type		.nv.reservedSmem.offset0,@object
	.size		.nv.reservedSmem.offset0,0x4
